	.headerflags	@"EF_CUDA_TEXMODE_UNIFIED EF_CUDA_64BIT_ADDRESS EF_CUDA_ACCELERATORS EF_CUDA_SM90 EF_CUDA_VIRTUAL_SM(EF_CUDA_SM90)"
	.elftype	@"ET_EXEC"


//--------------------- .nv.info                  --------------------------
	.section	.nv.info,"",@"SHT_CUDA_INFO"
	.align	4


	//----- nvinfo : EIATTR_REGCOUNT
	.align		4
        /*0000*/ 	.byte	0x04, 0x2f
        /*0002*/ 	.short	(.L_3 - .L_2)
	.align		4
.L_2:
        /*0004*/ 	.word	index@(triton_poi_fused__native_batch_norm_legit_no_training_convolution_relu_108)
        /*0008*/ 	.word	0x00000013


	//----- nvinfo : EIATTR_MIN_STACK_SIZE
	.align		4
.L_3:
        /*000c*/ 	.byte	0x04, 0x12
        /*000e*/ 	.short	(.L_5 - .L_4)
	.align		4
.L_4:
        /*0010*/ 	.word	index@(triton_poi_fused__native_batch_norm_legit_no_training_convolution_relu_108)
        /*0014*/ 	.word	0x00000000


	//----- nvinfo : EIATTR_FRAME_SIZE
	.align		4
.L_5:
        /*0018*/ 	.byte	0x04, 0x11
        /*001a*/ 	.short	(.L_7 - .L_6)
	.align		4
.L_6:
        /*001c*/ 	.word	index@(triton_poi_fused__native_batch_norm_legit_no_training_convolution_relu_108)
        /*0020*/ 	.word	0x00000000


	//----- nvinfo : EIATTR_MIN_STACK_SIZE
	.align		4
.L_7:
        /*0024*/ 	.byte	0x04, 0x12
        /*0026*/ 	.short	(.L_9 - .L_8)
	.align		4
.L_8:
        /*0028*/ 	.word	index@(triton_poi_fused__native_batch_norm_legit_no_training_convolution_relu_108)
        /*002c*/ 	.word	0x00000000
.L_9:


//--------------------- .nv.info.triton_poi_fused__native_batch_norm_legit_no_training_convolution_relu_108 --------------------------
	.section	.nv.info.triton_poi_fused__native_batch_norm_legit_no_training_convolution_relu_108,"",@"SHT_CUDA_INFO"
	.sectionflags	@""
	.align	4


	//----- nvinfo : EIATTR_CUDA_API_VERSION
	.align		4
        /*0000*/ 	.byte	0x04, 0x37
        /*0002*/ 	.short	(.L_11 - .L_10)
.L_10:
        /*0004*/ 	.word	0x0000007c


	//----- nvinfo : EIATTR_KPARAM_INFO
	.align		4
.L_11:
        /*0008*/ 	.byte	0x04, 0x17
        /*000a*/ 	.short	(.L_13 - .L_12)
.L_12:
        /*000c*/ 	.word	0x00000000
        /*0010*/ 	.short	0x0007
        /*0012*/ 	.short	0x0038
        /*0014*/ 	.byte	0x00, 0xf0, 0x11, 0x00


	//----- nvinfo : EIATTR_KPARAM_INFO
	.align		4
.L_13:
        /*0018*/ 	.byte	0x04, 0x17
        /*001a*/ 	.short	(.L_15 - .L_14)
.L_14:
        /*001c*/ 	.word	0x00000000
        /*0020*/ 	.short	0x0006
        /*0022*/ 	.short	0x0030
        /*0024*/ 	.byte	0x00, 0xf4, 0x21, 0x00


	//----- nvinfo : EIATTR_KPARAM_INFO
	.align		4
.L_15:
        /*0028*/ 	.byte	0x04, 0x17
        /*002a*/ 	.short	(.L_17 - .L_16)
.L_16:
        /*002c*/ 	.word	0x00000000
        /*0030*/ 	.short	0x0005
        /*0032*/ 	.short	0x0028
        /*0034*/ 	.byte	0x00, 0xf4, 0x21, 0x00


	//----- nvinfo : EIATTR_KPARAM_INFO
	.align		4
.L_17:
        /*0038*/ 	.byte	0x04, 0x17
        /*003a*/ 	.short	(.L_19 - .L_18)
.L_18:
        /*003c*/ 	.word	0x00000000
        /*0040*/ 	.short	0x0004
        /*0042*/ 	.short	0x0020
        /*0044*/ 	.byte	0x00, 0xf4, 0x21, 0x00


	//----- nvinfo : EIATTR_KPARAM_INFO
	.align		4
.L_19:
        /*0048*/ 	.byte	0x04, 0x17
        /*004a*/ 	.short	(.L_21 - .L_20)
.L_20:
        /*004c*/ 	.word	0x00000000
        /*0050*/ 	.short	0x0003
        /*0052*/ 	.short	0x0018
        /*0054*/ 	.byte	0x00, 0xf4, 0x21, 0x00


	//----- nvinfo : EIATTR_KPARAM_INFO
	.align		4
.L_21:
        /*0058*/ 	.byte	0x04, 0x17
        /*005a*/ 	.short	(.L_23 - .L_22)
.L_22:
        /*005c*/ 	.word	0x00000000
        /*0060*/ 	.short	0x0002
        /*0062*/ 	.short	0x0010
        /*0064*/ 	.byte	0x00, 0xf4, 0x21, 0x00


	//----- nvinfo : EIATTR_KPARAM_INFO
	.align		4
.L_23:
        /*0068*/ 	.byte	0x04, 0x17
        /*006a*/ 	.short	(.L_25 - .L_24)
.L_24:
        /*006c*/ 	.word	0x00000000
        /*0070*/ 	.short	0x0001
        /*0072*/ 	.short	0x0008
        /*0074*/ 	.byte	0x00, 0xf4, 0x21, 0x00


	//----- nvinfo : EIATTR_KPARAM_INFO
	.align		4
.L_25:
        /*0078*/ 	.byte	0x04, 0x17
        /*007a*/ 	.short	(.L_27 - .L_26)
.L_26:
        /*007c*/ 	.word	0x00000000
        /*0080*/ 	.short	0x0000
        /*0082*/ 	.short	0x0000
        /*0084*/ 	.byte	0x00, 0xf4, 0x21, 0x00


	//----- nvinfo : EIATTR_SPARSE_MMA_MASK
	.align		4
.L_27:
        /*0088*/ 	.byte	0x03, 0x50
        /*008a*/ 	.short	0x0000


	//----- nvinfo : EIATTR_MAXREG_COUNT
	.align		4
        /*008c*/ 	.byte	0x03, 0x1b
        /*008e*/ 	.short	0x00ff


	//----- nvinfo : EIATTR_EXIT_INSTR_OFFSETS
	.align		4
        /*0090*/ 	.byte	0x04, 0x1c
        /*0092*/ 	.short	(.L_29 - .L_28)


	//   ....[0]....
.L_28:
        /*0094*/ 	.word	0x00000340


	//----- nvinfo : EIATTR_REQNTID
	.align		4
.L_29:
        /*0098*/ 	.byte	0x04, 0x10
        /*009a*/ 	.short	(.L_31 - .L_30)
.L_30:
        /*009c*/ 	.word	0x00000080
        /*00a0*/ 	.word	0x00000001
        /*00a4*/ 	.word	0x00000001


	//----- nvinfo : EIATTR_CBANK_PARAM_SIZE
	.align		4
.L_31:
        /*00a8*/ 	.byte	0x03, 0x19
        /*00aa*/ 	.short	0x003c


	//----- nvinfo : EIATTR_PARAM_CBANK
	.align		4
        /*00ac*/ 	.byte	0x04, 0x0a
        /*00ae*/ 	.short	(.L_33 - .L_32)
	.align		4
.L_32:
        /*00b0*/ 	.word	index@(.nv.constant0.triton_poi_fused__native_batch_norm_legit_no_training_convolution_relu_108)
        /*00b4*/ 	.short	0x0210
        /*00b6*/ 	.short	0x003c


	//----- nvinfo : EIATTR_SW_WAR
	.align		4
.L_33:
        /*00b8*/ 	.byte	0x04, 0x36
        /*00ba*/ 	.short	(.L_35 - .L_34)
.L_34:
        /*00bc*/ 	.word	0x00000008
.L_35:


//--------------------- .nv.callgraph             --------------------------
	.section	.nv.callgraph,"",@"SHT_CUDA_CALLGRAPH"
	.align	4
	.sectionentsize	8
	.align		4
        /*0000*/ 	.word	0x00000000
	.align		4
        /*0004*/ 	.word	0xffffffff
	.align		4
        /*0008*/ 	.word	0x00000000
	.align		4
        /*000c*/ 	.word	0xfffffffe
	.align		4
        /*0010*/ 	.word	0x00000000
	.align		4
        /*0014*/ 	.word	0xfffffffd
	.align		4
        /*0018*/ 	.word	0x00000000
	.align		4
        /*001c*/ 	.word	0xfffffffc


//--------------------- .nv.constant4             --------------------------
	.section	.nv.constant4,"a",@progbits
	.align	8
	.align		8
.nv.constant4:
        /*0000*/ 	.dword	_$_str
	.align		8
        /*0008*/ 	.dword	_$_str_$_2


//--------------------- .text.triton_poi_fused__native_batch_norm_legit_no_training_convolution_relu_108 --------------------------
	.section	.text.triton_poi_fused__native_batch_norm_legit_no_training_convolution_relu_108,"ax",@progbits
	.align	128
        .global         triton_poi_fused__native_batch_norm_legit_no_training_convolution_relu_108
        .type           triton_poi_fused__native_batch_norm_legit_no_training_convolution_relu_108,@function
        .size           triton_poi_fused__native_batch_norm_legit_no_training_convolution_relu_108,(.L_x_1 - triton_poi_fused__native_batch_norm_legit_no_training_convolution_relu_108)
        .other          triton_poi_fused__native_batch_norm_legit_no_training_convolution_relu_108,@"STO_CUDA_ENTRY STV_DEFAULT"
triton_poi_fused__native_batch_norm_legit_no_training_convolution_relu_108:
.text.triton_poi_fused__native_batch_norm_legit_no_training_convolution_relu_108:
[----:B------:R-:W-:Y:S01]  /*0000*/  LDC R1, c[0x0][0x28] ;  /* 0x00000a00ff017b82 */ /* 0x000fe20000000800 */
[----:B------:R-:W1:Y:S07]  /*0010*/  S2R R0, SR_TID.X ;  /* 0x0000000000007919 */ /* 0x000e6e0000002100 */
[----:B------:R-:W2:Y:S01]  /*0020*/  LDC.64 R10, c[0x0][0x228] ;  /* 0x00008a00ff0a7b82 */ /* 0x000ea20000000a00 */
[----:B------:R-:W-:Y:S01]  /*0030*/  ULDC.64 UR4, c[0x0][0x208] ;  /* 0x0000820000047ab9 */ /* 0x000fe20000000a00 */
[----:B------:R-:W3:Y:S06]  /*0040*/  S2R R3, SR_CTAID.X ;  /* 0x0000000000037919 */ /* 0x000eec0000002500 */
[----:B------:R-:W4:Y:S08]  /*0050*/  LDC.64 R6, c[0x0][0x218] ;  /* 0x00008600ff067b82 */ /* 0x000f300000000a00 */
[----:B------:R-:W5:Y:S08]  /*0060*/  LDC.64 R8, c[0x0][0x220] ;  /* 0x00008800ff087b82 */ /* 0x000f700000000a00 */
[----:B------:R-:W5:Y:S01]  /*0070*/  LDC.64 R12, c[0x0][0x230] ;  /* 0x00008c00ff0c7b82 */ /* 0x000f620000000a00 */
[----:B-1----:R-:W-:-:S07]  /*0080*/  LOP3.LUT R0, R0, 0x7f, RZ, 0xc0, !PT ;  /* 0x0000007f00007812 */ /* 0x002fce00078ec0ff */
[----:B------:R-:W1:Y:S01]  /*0090*/  LDC.64 R4, c[0x0][0x238] ;  /* 0x00008e00ff047b82 */ /* 0x000e620000000a00 */
[----:B---3--:R-:W-:Y:S02]  /*00a0*/  SHF.R.S32.HI R2, RZ, 0x18, R3 ;  /* 0x00000018ff027819 */ /* 0x008fe40000011403 */
[----:B------:R-:W-:Y:S02]  /*00b0*/  LEA R0, R3, R0, 0x7 ;  /* 0x0000000003007211 */ /* 0x000fe400078e38ff */
[----:B------:R-:W-:-:S04]  /*00c0*/  SGXT R3, R2, 0x1 ;  /* 0x000000010203781a */ /* 0x000fc80000000200 */
[----:B------:R-:W-:-:S04]  /*00d0*/  LEA.HI R3, R3, R0, RZ, 0x6 ;  /* 0x0000000003037211 */ /* 0x000fc800078f30ff */
[----:B------:R-:W-:-:S04]  /*00e0*/  SHF.R.S32.HI R3, RZ, 0x6, R3 ;  /* 0x00000006ff037819 */ /* 0x000fc80000011403 */
[----:B------:R-:W-:-:S04]  /*00f0*/  LEA.HI R2, R3, R3, RZ, 0x4 ;  /* 0x0000000303027211 */ /* 0x000fc800078f20ff */
[----:B------:R-:W-:-:S04]  /*0100*/  LOP3.LUT R2, R2, 0xfffffff0, RZ, 0xc0, !PT ;  /* 0xfffffff002027812 */ /* 0x000fc800078ec0ff */
[----:B------:R-:W-:Y:S02]  /*0110*/  IADD3 R15, R3, -R2, RZ ;  /* 0x80000002030f7210 */ /* 0x000fe40007ffe0ff */
[----:B------:R-:W3:Y:S03]  /*0120*/  LDC.64 R2, c[0x0][0x210] ;  /* 0x00008400ff027b82 */ /* 0x000ee60000000a00 */
[----:B--2---:R-:W-:-:S05]  /*0130*/  IMAD.WIDE R10, R15, 0x4, R10 ;  /* 0x000000040f0a7825 */ /* 0x004fca00078e020a */
[----:B------:R2:W2:Y:S01]  /*0140*/  LDG.E.EL R16, desc[UR4][R10.64] ;  /* 0x000000040a107981 */ /* 0x0004a2000c2e1900 */
[----:B----4-:R-:W-:-:S04]  /*0150*/  IMAD.WIDE R6, R15, 0x4, R6 ;  /* 0x000000040f067825 */ /* 0x010fc800078e0206 */
[C---:B-----5:R-:W-:Y:S02]  /*0160*/  IMAD.WIDE R8, R15.reuse, 0x4, R8 ;  /* 0x000000040f087825 */ /* 0x060fe400078e0208 */
[----:B------:R4:W5:Y:S02]  /*0170*/  LDG.E.EL R7, desc[UR4][R6.64] ;  /* 0x0000000406077981 */ /* 0x000964000c2e1900 */
[----:B---3--:R-:W-:Y:S02]  /*0180*/  IMAD.WIDE R2, R0, 0x4, R2 ;  /* 0x0000000400027825 */ /* 0x008fe400078e0202 */
[----:B------:R-:W3:Y:S04]  /*0190*/  LDG.E.EL R8, desc[UR4][R8.64] ;  /* 0x0000000408087981 */ /* 0x000ee8000c2e1900 */
[----:B------:R-:W5:Y:S01]  /*01a0*/  LDG.E R14, desc[UR4][R2.64] ;  /* 0x00000004020e7981 */ /* 0x000f62000c1e1900 */
[----:B0-2---:R-:W-:-:S04]  /*01b0*/  IMAD.WIDE R10, R15, 0x4, R12 ;  /* 0x000000040f0a7825 */ /* 0x005fc800078e020c */
[----:B-1----:R-:W-:Y:S02]  /*01c0*/  IMAD.WIDE R12, R15, 0x4, R4 ;  /* 0x000000040f0c7825 */ /* 0x002fe400078e0204 */
[----:B------:R-:W2:Y:S01]  /*01d0*/  LDG.E.EL R10, desc[UR4][R10.64] ;  /* 0x000000040a0a7981 */ /* 0x000ea2000c2e1900 */
[----:B----4-:R-:W-:Y:S01]  /*01e0*/  HFMA2.MMA R6, -RZ, RZ, 1.625, 0 ;  /* 0x3e800000ff067435 */ /* 0x010fe200000001ff */
[----:B------:R-:W0:Y:S02]  /*01f0*/  LDC.64 R4, c[0x0][0x240] ;  /* 0x00009000ff047b82 */ /* 0x000e240000000a00 */
[----:B------:R-:W2:Y:S01]  /*0200*/  LDG.E.EL R13, desc[UR4][R12.64] ;  /* 0x000000040c0d7981 */ /* 0x000ea2000c2e1900 */
[----:B0-----:R-:W-:-:S04]  /*0210*/  IMAD.WIDE R4, R0, 0x4, R4 ;  /* 0x0000000400047825 */ /* 0x001fc800078e0204 */
[----:B------:R-:W-:-:S04]  /*0220*/  FADD R16, R16, 9.9999997473787516356e-06 ;  /* 0x3727c5ac10107421 */ /* 0x000fc80000000000 */
[----:B------:R-:W0:Y:S02]  /*0230*/  MUFU.SQRT R15, R16 ;  /* 0x00000010000f7308 */ /* 0x000e240000002000 */
[C---:B0-----:R-:W-:Y:S02]  /*0240*/  FSETP.GT.AND P0, PT, R15.reuse, 8.50705917302346158658e+37, PT ;  /* 0x7e8000000f00780b */ /* 0x041fe40003f04000 */
[----:B------:R-:W-:-:S11]  /*0250*/  FSETP.GEU.AND P1, PT, R15, 1.175494350822287508e-38, PT ;  /* 0x008000000f00780b */ /* 0x000fd60003f2e000 */
[----:B------:R-:W-:-:S04]  /*0260*/  @P0 FMUL R15, R15, 0.25 ;  /* 0x3e8000000f0f0820 */ /* 0x000fc80000400000 */
[----:B------:R-:W-:-:S06]  /*0270*/  @!P1 FMUL R15, R15, 16777216 ;  /* 0x4b8000000f0f9820 */ /* 0x000fcc0000400000 */
[----:B------:R-:W0:Y:S01]  /*0280*/  MUFU.RCP R15, R15 ;  /* 0x0000000f000f7308 */ /* 0x000e220000001000 */
[----:B------:R-:W-:Y:S01]  /*0290*/  FSEL R6, R6, 1, P0 ;  /* 0x3f80000006067808 */ /* 0x000fe20000000000 */
[----:B-----5:R-:W-:-:S04]  /*02a0*/  FADD R7, R14, R7 ;  /* 0x000000070e077221 */ /* 0x020fc80000000000 */
[----:B------:R-:W-:Y:S01]  /*02b0*/  @!P1 FMUL R6, R6, 16777216 ;  /* 0x4b80000006069820 */ /* 0x000fe20000400000 */
[----:B---3--:R-:W-:-:S03]  /*02c0*/  FADD R8, -R8, R7 ;  /* 0x0000000708087221 */ /* 0x008fc60000000100 */
[----:B0-----:R-:W-:-:S04]  /*02d0*/  FMUL R9, R15, R6 ;  /* 0x000000060f097220 */ /* 0x001fc80000400000 */
[----:B------:R-:W-:-:S04]  /*02e0*/  FMUL R8, R8, R9 ;  /* 0x0000000908087220 */ /* 0x000fc80000400000 */
[----:B--2---:R-:W-:-:S05]  /*02f0*/  FFMA R8, R10, R8, R13 ;  /* 0x000000080a087223 */ /* 0x004fca000000000d */
[----:B------:R-:W-:-:S04]  /*0300*/  FSETP.GEU.AND P0, PT, R8, RZ, PT ;  /* 0x000000ff0800720b */ /* 0x000fc80003f0e000 */
[----:B------:R-:W-:Y:S01]  /*0310*/  FSEL R9, R8, RZ, P0 ;  /* 0x000000ff08097208 */ /* 0x000fe20000000000 */
[----:B------:R-:W-:Y:S04]  /*0320*/  STG.E desc[UR4][R2.64], R7 ;  /* 0x0000000702007986 */ /* 0x000fe8000c101904 */
[----:B------:R-:W-:Y:S01]  /*0330*/  STG.E desc[UR4][R4.64], R9 ;  /* 0x0000000904007986 */ /* 0x000fe2000c101904 */
[----:B------:R-:W-:Y:S05]  /*0340*/  EXIT ;  /* 0x000000000000794d */ /* 0x000fea0003800000 */
.L_x_0:
[----:B------:R-:W-:-:S00]  /*0350*/  BRA `(.L_x_0) ;  /* 0xfffffffc00fc7947 */ /* 0x000fc0000383ffff */
[----:B------:R-:W-:-:S00]  /*0360*/  NOP ;  /* 0x0000000000007918 */ /* 0x000fc00000000000 */
        /* <DEDUP_REMOVED lines=9> */
.L_x_1:


//--------------------- .nv.global.init           --------------------------
	.section	.nv.global.init,"aw",@progbits
.nv.global.init:
	.type		_$_str,@object
	.size		_$_str,(_$_str_$_2 - _$_str)
_$_str:
        /*0000*/ 	.byte	0x5f, 0x5f, 0x43, 0x55, 0x44, 0x41, 0x5f, 0x46, 0x54, 0x5a, 0x00
	.type		_$_str_$_2,@object
	.size		_$_str_$_2,(.L_1 - _$_str_$_2)
_$_str_$_2:
        /*000b*/ 	.byte	0x5f, 0x5f, 0x43, 0x55, 0x44, 0x41, 0x5f, 0x50, 0x52, 0x45, 0x43, 0x5f, 0x53, 0x51, 0x52, 0x54
        /*001b*/ 	.byte	0x00
.L_1:


//--------------------- .nv.constant0.triton_poi_fused__native_batch_norm_legit_no_training_convolution_relu_108 --------------------------
	.section	.nv.constant0.triton_poi_fused__native_batch_norm_legit_no_training_convolution_relu_108,"a",@progbits
	.sectionflags	@""
	.align	4
.nv.constant0.triton_poi_fused__native_batch_norm_legit_no_training_convolution_relu_108:
	.zero		588
